//
// Generated by NVIDIA NVVM Compiler
//
// Compiler Build ID: CL-36424714
// Cuda compilation tools, release 13.0, V13.0.88
// Based on NVVM 20.0.0
//

.version 9.0
.target sm_100
.address_size 64

	// .globl	_Z7exfieldiiPfS_

.visible .entry _Z7exfieldiiPfS_(
	.param .u32 _Z7exfieldiiPfS__param_0,
	.param .u32 _Z7exfieldiiPfS__param_1,
	.param .u64 .ptr .align 1 _Z7exfieldiiPfS__param_2,
	.param .u64 .ptr .align 1 _Z7exfieldiiPfS__param_3
)
{
	.reg .pred 	%p<7>;
	.reg .b32 	%r<32>;
	.reg .b32 	%f<11>;
	.reg .b64 	%rd<10>;
	.reg .b64 	%fd<31>;

	ld.param.u32 	%r10, [_Z7exfieldiiPfS__param_0];
	ld.param.u32 	%r11, [_Z7exfieldiiPfS__param_1];
	ld.param.u64 	%rd4, [_Z7exfieldiiPfS__param_2];
	ld.param.u64 	%rd3, [_Z7exfieldiiPfS__param_3];
	cvta.to.global.u64 	%rd1, %rd4;
	mov.u32 	%r12, %ctaid.x;
	mov.u32 	%r1, %ntid.x;
	mov.u32 	%r13, %tid.x;
	mad.lo.s32 	%r2, %r12, %r1, %r13;
	add.s32 	%r31, %r2, 1;
	setp.ge.s32 	%p1, %r31, %r11;
	@%p1 bra 	$L__BB0_3;
	mov.u32 	%r14, %nctaid.x;
	mul.lo.s32 	%r4, %r1, %r14;
	cvta.to.global.u64 	%rd2, %rd3;
$L__BB0_2:
	mul.wide.s32 	%rd5, %r31, 4;
	add.s64 	%rd6, %rd2, %rd5;
	ld.global.f32 	%f2, [%rd6+-4];
	ld.global.f32 	%f3, [%rd6];
	sub.f32 	%f4, %f2, %f3;
	cvt.f64.f32 	%fd6, %f4;
	add.s64 	%rd7, %rd1, %rd5;
	ld.global.f32 	%f5, [%rd7];
	cvt.f64.f32 	%fd7, %f5;
	fma.rn.f64 	%fd8, %fd6, 0d3FE0000000000000, %fd7;
	cvt.rn.f32.f64 	%f6, %fd8;
	st.global.f32 	[%rd7], %f6;
	add.s32 	%r31, %r31, %r4;
	setp.lt.s32 	%p2, %r31, %r11;
	@%p2 bra 	$L__BB0_2;
$L__BB0_3:
	shr.u32 	%r15, %r11, 31;
	add.s32 	%r16, %r11, %r15;
	shr.s32 	%r17, %r16, 1;
	setp.ne.s32 	%p3, %r2, %r17;
	@%p3 bra 	$L__BB0_8;
	add.s32 	%r18, %r10, -40;
	cvt.rn.f32.s32 	%f7, %r18;
	div.rn.f32 	%f8, %f7, 0f41400000;
	cvt.f64.f32 	%fd9, %f8;
	mul.f64 	%fd10, %fd9, 0dBFE0000000000000;
	mul.f64 	%fd1, %fd10, %fd9;
	fma.rn.f64 	%fd11, %fd1, 0d3FF71547652B82FE, 0d4338000000000000;
	{
	.reg .b32 %temp; 
	mov.b64 	{%r7, %temp}, %fd11;
	}
	mov.f64 	%fd12, 0dC338000000000000;
	add.rn.f64 	%fd13, %fd11, %fd12;
	fma.rn.f64 	%fd14, %fd13, 0dBFE62E42FEFA39EF, %fd1;
	fma.rn.f64 	%fd15, %fd13, 0dBC7ABC9E3B39803F, %fd14;
	fma.rn.f64 	%fd16, %fd15, 0d3E5ADE1569CE2BDF, 0d3E928AF3FCA213EA;
	fma.rn.f64 	%fd17, %fd16, %fd15, 0d3EC71DEE62401315;
	fma.rn.f64 	%fd18, %fd17, %fd15, 0d3EFA01997C89EB71;
	fma.rn.f64 	%fd19, %fd18, %fd15, 0d3F2A01A014761F65;
	fma.rn.f64 	%fd20, %fd19, %fd15, 0d3F56C16C1852B7AF;
	fma.rn.f64 	%fd21, %fd20, %fd15, 0d3F81111111122322;
	fma.rn.f64 	%fd22, %fd21, %fd15, 0d3FA55555555502A1;
	fma.rn.f64 	%fd23, %fd22, %fd15, 0d3FC5555555555511;
	fma.rn.f64 	%fd24, %fd23, %fd15, 0d3FE000000000000B;
	fma.rn.f64 	%fd25, %fd24, %fd15, 0d3FF0000000000000;
	fma.rn.f64 	%fd26, %fd25, %fd15, 0d3FF0000000000000;
	{
	.reg .b32 %temp; 
	mov.b64 	{%r8, %temp}, %fd26;
	}
	{
	.reg .b32 %temp; 
	mov.b64 	{%temp, %r9}, %fd26;
	}
	shl.b32 	%r19, %r7, 20;
	add.s32 	%r20, %r19, %r9;
	mov.b64 	%fd30, {%r8, %r20};
	{
	.reg .b32 %temp; 
	mov.b64 	{%temp, %r21}, %fd1;
	}
	mov.b32 	%f9, %r21;
	abs.f32 	%f1, %f9;
	setp.lt.f32 	%p4, %f1, 0f4086232B;
	@%p4 bra 	$L__BB0_7;
	setp.lt.f64 	%p5, %fd1, 0d0000000000000000;
	add.f64 	%fd27, %fd1, 0d7FF0000000000000;
	selp.f64 	%fd30, 0d0000000000000000, %fd27, %p5;
	setp.geu.f32 	%p6, %f1, 0f40874800;
	@%p6 bra 	$L__BB0_7;
	shr.u32 	%r22, %r7, 31;
	add.s32 	%r23, %r7, %r22;
	shr.s32 	%r24, %r23, 1;
	shl.b32 	%r25, %r24, 20;
	add.s32 	%r26, %r9, %r25;
	mov.b64 	%fd28, {%r8, %r26};
	sub.s32 	%r27, %r7, %r24;
	shl.b32 	%r28, %r27, 20;
	add.s32 	%r29, %r28, 1072693248;
	mov.b32 	%r30, 0;
	mov.b64 	%fd29, {%r30, %r29};
	mul.f64 	%fd30, %fd29, %fd28;
$L__BB0_7:
	cvt.rn.f32.f64 	%f10, %fd30;
	mul.wide.s32 	%rd8, %r2, 4;
	add.s64 	%rd9, %rd1, %rd8;
	st.global.f32 	[%rd9], %f10;
$L__BB0_8:
	ret;

}
	// .globl	_Z7hyfieldiPfS_
.visible .entry _Z7hyfieldiPfS_(
	.param .u32 _Z7hyfieldiPfS__param_0,
	.param .u64 .ptr .align 1 _Z7hyfieldiPfS__param_1,
	.param .u64 .ptr .align 1 _Z7hyfieldiPfS__param_2
)
{
	.reg .pred 	%p<3>;
	.reg .b32 	%r<12>;
	.reg .b32 	%f<6>;
	.reg .b64 	%rd<8>;
	.reg .b64 	%fd<4>;

	ld.param.u32 	%r7, [_Z7hyfieldiPfS__param_0];
	ld.param.u64 	%rd3, [_Z7hyfieldiPfS__param_1];
	ld.param.u64 	%rd4, [_Z7hyfieldiPfS__param_2];
	mov.u32 	%r8, %ctaid.x;
	mov.u32 	%r1, %ntid.x;
	mov.u32 	%r9, %tid.x;
	mad.lo.s32 	%r11, %r8, %r1, %r9;
	add.s32 	%r3, %r7, -1;
	setp.ge.s32 	%p1, %r11, %r3;
	@%p1 bra 	$L__BB1_3;
	mov.u32 	%r10, %nctaid.x;
	mul.lo.s32 	%r4, %r1, %r10;
	cvta.to.global.u64 	%rd1, %rd3;
	cvta.to.global.u64 	%rd2, %rd4;
$L__BB1_2:
	mul.wide.s32 	%rd5, %r11, 4;
	add.s64 	%rd6, %rd1, %rd5;
	ld.global.f32 	%f1, [%rd6];
	ld.global.f32 	%f2, [%rd6+4];
	sub.f32 	%f3, %f1, %f2;
	cvt.f64.f32 	%fd1, %f3;
	add.s64 	%rd7, %rd2, %rd5;
	ld.global.f32 	%f4, [%rd7];
	cvt.f64.f32 	%fd2, %f4;
	fma.rn.f64 	%fd3, %fd1, 0d3FE0000000000000, %fd2;
	cvt.rn.f32.f64 	%f5, %fd3;
	st.global.f32 	[%rd7], %f5;
	add.s32 	%r11, %r11, %r4;
	setp.lt.s32 	%p2, %r11, %r3;
	@%p2 bra 	$L__BB1_2;
$L__BB1_3:
	ret;

}


// ===== COMPILED SASS (sm_100) =====

	.target	sm_100

	.elftype	@"ET_EXEC"


//--------------------- .note.nv.tkinfo           --------------------------
	.section	.note.nv.tkinfo,"",@"SHT_NOTE"
	.sectionflags	@"SHF_NOTE_NV_TKINFO"
	.tkinfo
        /*0018*/ 	.word	0x00000002
        /*0030*/ 	.string	""
        /*0030*/ 	.string	"ptxas"
        /*0030*/ 	.string	"Cuda compilation tools, release 13.0, V13.0.88"
        /*0030*/ 	.string	"Build cuda_13.0.r13.0/compiler.36424714_0"
        /*0030*/ 	.string	"-arch sm_100 -m 64 "



//--------------------- .note.nv.cuinfo           --------------------------
	.section	.note.nv.cuinfo,"",@"SHT_NOTE"
	.sectionflags	@"SHF_NOTE_NV_CUINFO"
        /*0018*/ 	.short	0x0002
        /*001a*/ 	.short	0x0064
        /*001c*/ 	.short	0x0082
	.zero		2


//--------------------- .nv.info                  --------------------------
	.section	.nv.info,"",@"SHT_CUDA_INFO"
	.align	4


	//----- nvinfo : EIATTR_REGCOUNT
	.align		4
        /*0000*/ 	.byte	0x04, 0x2f
        /*0002*/ 	.short	(.L_1 - .L_0)
	.align		4
.L_0:
        /*0004*/ 	.word	index@(_Z7exfieldiiPfS_)
        /*0008*/ 	.word	0x00000013


	//----- nvinfo : EIATTR_FRAME_SIZE
	.align		4
.L_1:
        /*000c*/ 	.byte	0x04, 0x11
        /*000e*/ 	.short	(.L_3 - .L_2)
	.align		4
.L_2:
        /*0010*/ 	.word	index@($__internal_0_$__cuda_sm3x_div_rn_noftz_f32_slowpath)
        /*0014*/ 	.word	0x00000000


	//----- nvinfo : EIATTR_FRAME_SIZE
	.align		4
.L_3:
        /*0018*/ 	.byte	0x04, 0x11
        /*001a*/ 	.short	(.L_5 - .L_4)
	.align		4
.L_4:
        /*001c*/ 	.word	index@(_Z7exfieldiiPfS_)
        /*0020*/ 	.word	0x00000000


	//----- nvinfo : EIATTR_REGCOUNT
	.align		4
.L_5:
        /*0024*/ 	.byte	0x04, 0x2f
        /*0026*/ 	.short	(.L_7 - .L_6)
	.align		4
.L_6:
        /*0028*/ 	.word	index@(_Z7hyfieldiPfS_)
        /*002c*/ 	.word	0x00000012


	//----- nvinfo : EIATTR_FRAME_SIZE
	.align		4
.L_7:
        /*0030*/ 	.byte	0x04, 0x11
        /*0032*/ 	.short	(.L_9 - .L_8)
	.align		4
.L_8:
        /*0034*/ 	.word	index@(_Z7hyfieldiPfS_)
        /*0038*/ 	.word	0x00000000


	//----- nvinfo : EIATTR_MIN_STACK_SIZE
	.align		4
.L_9:
        /*003c*/ 	.byte	0x04, 0x12
        /*003e*/ 	.short	(.L_11 - .L_10)
	.align		4
.L_10:
        /*0040*/ 	.word	index@(_Z7hyfieldiPfS_)
        /*0044*/ 	.word	0x00000000


	//----- nvinfo : EIATTR_MIN_STACK_SIZE
	.align		4
.L_11:
        /*0048*/ 	.byte	0x04, 0x12
        /*004a*/ 	.short	(.L_13 - .L_12)
	.align		4
.L_12:
        /*004c*/ 	.word	index@(_Z7exfieldiiPfS_)
        /*0050*/ 	.word	0x00000000
.L_13:


//--------------------- .nv.compat                --------------------------
	.section	.nv.compat,"",@"SHT_CUDA_COMPAT_INFO"
	.align	4
        /*0000*/ 	.byte	0x02, 0x09, 0x00, 0x00, 0x02, 0x02, 0x01, 0x00, 0x02, 0x05, 0x05, 0x00, 0x03, 0x07, 0x01, 0x01
        /*0010*/ 	.byte	0x02, 0x03, 0x00, 0x00, 0x02, 0x06, 0x01, 0x00, 0x04, 0x0b, 0x08, 0x00, 0x01, 0x00, 0x00, 0x00
        /*0020*/ 	.byte	0x00, 0x00, 0x00, 0x00


//--------------------- .nv.info._Z7hyfieldiPfS_  --------------------------
	.section	.nv.info._Z7hyfieldiPfS_,"",@"SHT_CUDA_INFO"
	.sectionflags	@""
	.align	4


	//----- nvinfo : EIATTR_CUDA_API_VERSION
	.align		4
        /*0000*/ 	.byte	0x04, 0x37
        /*0002*/ 	.short	(.L_15 - .L_14)
.L_14:
        /*0004*/ 	.word	0x00000082


	//----- nvinfo : EIATTR_KPARAM_INFO
	.align		4
.L_15:
        /*0008*/ 	.byte	0x04, 0x17
        /*000a*/ 	.short	(.L_17 - .L_16)
.L_16:
        /*000c*/ 	.word	0x00000000
        /*0010*/ 	.short	0x0002
        /*0012*/ 	.short	0x0010
        /*0014*/ 	.byte	0x00, 0xf5, 0x21, 0x00


	//----- nvinfo : EIATTR_KPARAM_INFO
	.align		4
.L_17:
        /*0018*/ 	.byte	0x04, 0x17
        /*001a*/ 	.short	(.L_19 - .L_18)
.L_18:
        /*001c*/ 	.word	0x00000000
        /*0020*/ 	.short	0x0001
        /*0022*/ 	.short	0x0008
        /*0024*/ 	.byte	0x00, 0xf5, 0x21, 0x00


	//----- nvinfo : EIATTR_KPARAM_INFO
	.align		4
.L_19:
        /*0028*/ 	.byte	0x04, 0x17
        /*002a*/ 	.short	(.L_21 - .L_20)
.L_20:
        /*002c*/ 	.word	0x00000000
        /*0030*/ 	.short	0x0000
        /*0032*/ 	.short	0x0000
        /*0034*/ 	.byte	0x00, 0xf0, 0x11, 0x00


	//----- nvinfo : EIATTR_SPARSE_MMA_MASK
	.align		4
.L_21:
        /*0038*/ 	.byte	0x03, 0x50
        /*003a*/ 	.short	0x0000


	//----- nvinfo : EIATTR_MAXREG_COUNT
	.align		4
        /*003c*/ 	.byte	0x03, 0x1b
        /*003e*/ 	.short	0x00ff


	//----- nvinfo : EIATTR_MERCURY_ISA_VERSION
	.align		4
        /*0040*/ 	.byte	0x03, 0x5f
        /*0042*/ 	.short	0x0101


	//----- nvinfo : EIATTR_VRC_CTA_INIT_COUNT
	.align		4
        /*0044*/ 	.byte	0x02, 0x4a
	.zero		1
	.zero		1


	//----- nvinfo : EIATTR_EXIT_INSTR_OFFSETS
	.align		4
        /*0048*/ 	.byte	0x04, 0x1c
        /*004a*/ 	.short	(.L_23 - .L_22)


	//   ....[0]....
.L_22:
        /*004c*/ 	.word	0x00000080


	//   ....[1]....
        /*0050*/ 	.word	0x000001c0


	//----- nvinfo : EIATTR_CRS_STACK_SIZE
	.align		4
.L_23:
        /*0054*/ 	.byte	0x04, 0x1e
        /*0056*/ 	.short	(.L_25 - .L_24)
.L_24:
        /*0058*/ 	.word	0x00000000


	//----- nvinfo : EIATTR_CBANK_PARAM_SIZE
	.align		4
.L_25:
        /*005c*/ 	.byte	0x03, 0x19
        /*005e*/ 	.short	0x0018


	//----- nvinfo : EIATTR_PARAM_CBANK
	.align		4
        /*0060*/ 	.byte	0x04, 0x0a
        /*0062*/ 	.short	(.L_27 - .L_26)
	.align		4
.L_26:
        /*0064*/ 	.word	index@(.nv.constant0._Z7hyfieldiPfS_)
        /*0068*/ 	.short	0x0380
        /*006a*/ 	.short	0x0018


	//----- nvinfo : EIATTR_SW_WAR
	.align		4
.L_27:
        /*006c*/ 	.byte	0x04, 0x36
        /*006e*/ 	.short	(.L_29 - .L_28)
.L_28:
        /*0070*/ 	.word	0x00000008
.L_29:


//--------------------- .nv.info._Z7exfieldiiPfS_ --------------------------
	.section	.nv.info._Z7exfieldiiPfS_,"",@"SHT_CUDA_INFO"
	.sectionflags	@""
	.align	4


	//----- nvinfo : EIATTR_CUDA_API_VERSION
	.align		4
        /*0000*/ 	.byte	0x04, 0x37
        /*0002*/ 	.short	(.L_31 - .L_30)
.L_30:
        /*0004*/ 	.word	0x00000082


	//----- nvinfo : EIATTR_KPARAM_INFO
	.align		4
.L_31:
        /*0008*/ 	.byte	0x04, 0x17
        /*000a*/ 	.short	(.L_33 - .L_32)
.L_32:
        /*000c*/ 	.word	0x00000000
        /*0010*/ 	.short	0x0003
        /*0012*/ 	.short	0x0010
        /*0014*/ 	.byte	0x00, 0xf5, 0x21, 0x00


	//----- nvinfo : EIATTR_KPARAM_INFO
	.align		4
.L_33:
        /*0018*/ 	.byte	0x04, 0x17
        /*001a*/ 	.short	(.L_35 - .L_34)
.L_34:
        /*001c*/ 	.word	0x00000000
        /*0020*/ 	.short	0x0002
        /*0022*/ 	.short	0x0008
        /*0024*/ 	.byte	0x00, 0xf5, 0x21, 0x00


	//----- nvinfo : EIATTR_KPARAM_INFO
	.align		4
.L_35:
        /*0028*/ 	.byte	0x04, 0x17
        /*002a*/ 	.short	(.L_37 - .L_36)
.L_36:
        /*002c*/ 	.word	0x00000000
        /*0030*/ 	.short	0x0001
        /*0032*/ 	.short	0x0004
        /*0034*/ 	.byte	0x00, 0xf0, 0x11, 0x00


	//----- nvinfo : EIATTR_KPARAM_INFO
	.align		4
.L_37:
        /*0038*/ 	.byte	0x04, 0x17
        /*003a*/ 	.short	(.L_39 - .L_38)
.L_38:
        /*003c*/ 	.word	0x00000000
        /*0040*/ 	.short	0x0000
        /*0042*/ 	.short	0x0000
        /*0044*/ 	.byte	0x00, 0xf0, 0x11, 0x00


	//----- nvinfo : EIATTR_SPARSE_MMA_MASK
	.align		4
.L_39:
        /*0048*/ 	.byte	0x03, 0x50
        /*004a*/ 	.short	0x0000


	//----- nvinfo : EIATTR_MAXREG_COUNT
	.align		4
        /*004c*/ 	.byte	0x03, 0x1b
        /*004e*/ 	.short	0x00ff


	//----- nvinfo : EIATTR_MERCURY_ISA_VERSION
	.align		4
        /*0050*/ 	.byte	0x03, 0x5f
        /*0052*/ 	.short	0x0101


	//----- nvinfo : EIATTR_VRC_CTA_INIT_COUNT
	.align		4
        /*0054*/ 	.byte	0x02, 0x4a
	.zero		1
	.zero		1


	//----- nvinfo : EIATTR_EXIT_INSTR_OFFSETS
	.align		4
        /*0058*/ 	.byte	0x04, 0x1c
        /*005a*/ 	.short	(.L_41 - .L_40)


	//   ....[0]....
.L_40:
        /*005c*/ 	.word	0x00000210


	//   ....[1]....
        /*0060*/ 	.word	0x00000720


	//----- nvinfo : EIATTR_CRS_STACK_SIZE
	.align		4
.L_41:
        /*0064*/ 	.byte	0x04, 0x1e
        /*0066*/ 	.short	(.L_43 - .L_42)
.L_42:
        /*0068*/ 	.word	0x00000000


	//----- nvinfo : EIATTR_CBANK_PARAM_SIZE
	.align		4
.L_43:
        /*006c*/ 	.byte	0x03, 0x19
        /*006e*/ 	.short	0x0018


	//----- nvinfo : EIATTR_PARAM_CBANK
	.align		4
        /*0070*/ 	.byte	0x04, 0x0a
        /*0072*/ 	.short	(.L_45 - .L_44)
	.align		4
.L_44:
        /*0074*/ 	.word	index@(.nv.constant0._Z7exfieldiiPfS_)
        /*0078*/ 	.short	0x0380
        /*007a*/ 	.short	0x0018


	//----- nvinfo : EIATTR_SW_WAR
	.align		4
.L_45:
        /*007c*/ 	.byte	0x04, 0x36
        /*007e*/ 	.short	(.L_47 - .L_46)
.L_46:
        /*0080*/ 	.word	0x00000008
.L_47:


//--------------------- .nv.callgraph             --------------------------
	.section	.nv.callgraph,"",@"SHT_CUDA_CALLGRAPH"
	.align	4
	.sectionentsize	8
	.align		4
        /*0000*/ 	.word	0x00000000
	.align		4
        /*0004*/ 	.word	0xffffffff
	.align		4
        /*0008*/ 	.word	0x00000000
	.align		4
        /*000c*/ 	.word	0xfffffffe
	.align		4
        /*0010*/ 	.word	0x00000000
	.align		4
        /*0014*/ 	.word	0xfffffffd
	.align		4
        /*0018*/ 	.word	0x00000000
	.align		4
        /*001c*/ 	.word	0xfffffffc


//--------------------- .text._Z7hyfieldiPfS_     --------------------------
	.section	.text._Z7hyfieldiPfS_,"ax",@progbits
	.align	128
        .global         _Z7hyfieldiPfS_
        .type           _Z7hyfieldiPfS_,@function
        .size           _Z7hyfieldiPfS_,(.L_x_17 - _Z7hyfieldiPfS_)
        .other          _Z7hyfieldiPfS_,@"STO_CUDA_ENTRY STV_DEFAULT"
_Z7hyfieldiPfS_:
.text._Z7hyfieldiPfS_:
[----:B------:R-:W-:Y:S01]  /*0000*/  LDC R1, c[0x0][0x37c] ;  /* 0x0000df00ff017b82 */ /* 0x000fe20000000800 */
[----:B------:R-:W0:Y:S07]  /*0010*/  S2R R0, SR_TID.X ;  /* 0x0000000000007919 */ /* 0x000e2e0000002100 */
[----:B------:R-:W0:Y:S01]  /*0020*/  S2UR UR5, SR_CTAID.X ;  /* 0x00000000000579c3 */ /* 0x000e220000002500 */
[----:B------:R-:W1:Y:S07]  /*0030*/  LDCU UR4, c[0x0][0x380] ;  /* 0x00007000ff0477ac */ /* 0x000e6e0008000800 */
[----:B------:R-:W0:Y:S01]  /*0040*/  LDC R15, c[0x0][0x360] ;  /* 0x0000d800ff0f7b82 */ /* 0x000e220000000800 */
[----:B-1----:R-:W-:Y:S01]  /*0050*/  UIADD3 UR4, UPT, UPT, UR4, -0x1, URZ ;  /* 0xffffffff04047890 */ /* 0x002fe2000fffe0ff */
[----:B0-----:R-:W-:-:S05]  /*0060*/  IMAD R0, R15, UR5, R0 ;  /* 0x000000050f007c24 */ /* 0x001fca000f8e0200 */
[----:B------:R-:W-:-:S13]  /*0070*/  ISETP.GE.AND P0, PT, R0, UR4, PT ;  /* 0x0000000400007c0c */ /* 0x000fda000bf06270 */
[----:B------:R-:W-:Y:S05]  /*0080*/  @P0 EXIT ;  /* 0x000000000000094d */ /* 0x000fea0003800000 */
[----:B------:R-:W0:Y:S01]  /*0090*/  LDC.64 R2, c[0x0][0x388] ;  /* 0x0000e200ff027b82 */ /* 0x000e220000000a00 */
[----:B------:R-:W1:Y:S01]  /*00a0*/  LDCU UR5, c[0x0][0x370] ;  /* 0x00006e00ff0577ac */ /* 0x000e620008000800 */
[----:B------:R-:W2:Y:S06]  /*00b0*/  LDCU.64 UR6, c[0x0][0x358] ;  /* 0x00006b00ff0677ac */ /* 0x000eac0008000a00 */
[----:B------:R-:W3:Y:S01]  /*00c0*/  LDC.64 R4, c[0x0][0x390] ;  /* 0x0000e400ff047b82 */ /* 0x000ee20000000a00 */
[----:B-1----:R-:W-:-:S07]  /*00d0*/  IMAD R15, R15, UR5, RZ ;  /* 0x000000050f0f7c24 */ /* 0x002fce000f8e02ff */
.L_x_0:
[----:B0-----:R-:W-:-:S04]  /*00e0*/  IMAD.WIDE R6, R0, 0x4, R2 ;  /* 0x0000000400067825 */ /* 0x001fc800078e0202 */
[----:B-1-3--:R-:W-:Y:S01]  /*00f0*/  IMAD.WIDE R10, R0, 0x4, R4 ;  /* 0x00000004000a7825 */ /* 0x00afe200078e0204 */
[----:B--2---:R-:W2:Y:S04]  /*0100*/  LDG.E R8, desc[UR6][R6.64] ;  /* 0x0000000606087981 */ /* 0x004ea8000c1e1900 */
[----:B------:R-:W2:Y:S04]  /*0110*/  LDG.E R9, desc[UR6][R6.64+0x4] ;  /* 0x0000040606097981 */ /* 0x000ea8000c1e1900 */
[----:B------:R-:W3:Y:S01]  /*0120*/  LDG.E R12, desc[UR6][R10.64] ;  /* 0x000000060a0c7981 */ /* 0x000ee2000c1e1900 */
[----:B------:R-:W-:-:S04]  /*0130*/  IADD3 R0, PT, PT, R15, R0, RZ ;  /* 0x000000000f007210 */ /* 0x000fc80007ffe0ff */
[----:B------:R-:W-:Y:S01]  /*0140*/  ISETP.GE.AND P0, PT, R0, UR4, PT ;  /* 0x0000000400007c0c */ /* 0x000fe2000bf06270 */
[----:B--2---:R-:W-:Y:S01]  /*0150*/  FADD R14, R8, -R9 ;  /* 0x80000009080e7221 */ /* 0x004fe20000000000 */
[----:B---3--:R-:W-:Y:S08]  /*0160*/  F2F.F64.F32 R12, R12 ;  /* 0x0000000c000c7310 */ /* 0x008ff00000201800 */
[----:B------:R-:W0:Y:S02]  /*0170*/  F2F.F64.F32 R8, R14 ;  /* 0x0000000e00087310 */ /* 0x000e240000201800 */
[----:B0-----:R-:W-:-:S10]  /*0180*/  DFMA R8, R8, 0.5, R12 ;  /* 0x3fe000000808782b */ /* 0x001fd4000000000c */
[----:B------:R-:W0:Y:S02]  /*0190*/  F2F.F32.F64 R9, R8 ;  /* 0x0000000800097310 */ /* 0x000e240000301000 */
[----:B0-----:R1:W-:Y:S01]  /*01a0*/  STG.E desc[UR6][R10.64], R9 ;  /* 0x000000090a007986 */ /* 0x0013e2000c101906 */
[----:B------:R-:W-:Y:S05]  /*01b0*/  @!P0 BRA `(.L_x_0) ;  /* 0xfffffffc00c88947 */ /* 0x000fea000383ffff */
[----:B------:R-:W-:Y:S05]  /*01c0*/  EXIT ;  /* 0x000000000000794d */ /* 0x000fea0003800000 */
.L_x_1:
[----:B------:R-:W-:-:S00]  /*01d0*/  BRA `(.L_x_1) ;  /* 0xfffffffc00fc7947 */ /* 0x000fc0000383ffff */
[----:B------:R-:W-:-:S00]  /*01e0*/  NOP ;  /* 0x0000000000007918 */ /* 0x000fc00000000000 */
        /* <DEDUP_REMOVED lines=9> */
.L_x_17:


//--------------------- .text._Z7exfieldiiPfS_    --------------------------
	.section	.text._Z7exfieldiiPfS_,"ax",@progbits
	.align	128
        .global         _Z7exfieldiiPfS_
        .type           _Z7exfieldiiPfS_,@function
        .size           _Z7exfieldiiPfS_,(.L_x_16 - _Z7exfieldiiPfS_)
        .other          _Z7exfieldiiPfS_,@"STO_CUDA_ENTRY STV_DEFAULT"
_Z7exfieldiiPfS_:
.text._Z7exfieldiiPfS_:
[----:B------:R-:W-:Y:S01]  /*0000*/  LDC R1, c[0x0][0x37c] ;  /* 0x0000df00ff017b82 */ /* 0x000fe20000000800 */
[----:B------:R-:W0:Y:S07]  /*0010*/  S2R R2, SR_TID.X ;  /* 0x0000000000027919 */ /* 0x000e2e0000002100 */
[----:B------:R-:W0:Y:S01]  /*0020*/  S2UR UR4, SR_CTAID.X ;  /* 0x00000000000479c3 */ /* 0x000e220000002500 */
[----:B------:R-:W1:Y:S01]  /*0030*/  LDCU UR5, c[0x0][0x384] ;  /* 0x00007080ff0577ac */ /* 0x000e620008000800 */
[----:B------:R-:W-:Y:S01]  /*0040*/  BSSY.RECONVERGENT B0, `(.L_x_2) ;  /* 0x0000019000007945 */ /* 0x000fe20003800200 */
[----:B------:R-:W2:Y:S05]  /*0050*/  LDCU.64 UR6, c[0x0][0x358] ;  /* 0x00006b00ff0677ac */ /* 0x000eaa0008000a00 */
[----:B------:R-:W0:Y:S02]  /*0060*/  LDC R3, c[0x0][0x360] ;  /* 0x0000d800ff037b82 */ /* 0x000e240000000800 */
[----:B0-----:R-:W-:-:S04]  /*0070*/  IMAD R2, R3, UR4, R2 ;  /* 0x0000000403027c24 */ /* 0x001fc8000f8e0202 */
[----:B------:R-:W-:-:S05]  /*0080*/  VIADD R0, R2, 0x1 ;  /* 0x0000000102007836 */ /* 0x000fca0000000000 */
[----:B-1----:R-:W-:-:S13]  /*0090*/  ISETP.GE.AND P0, PT, R0, UR5, PT ;  /* 0x0000000500007c0c */ /* 0x002fda000bf06270 */
[----:B--2---:R-:W-:Y:S05]  /*00a0*/  @P0 BRA `(.L_x_3) ;  /* 0x0000000000480947 */ /* 0x004fea0003800000 */
[----:B------:R-:W0:Y:S01]  /*00b0*/  LDC.64 R4, c[0x0][0x388] ;  /* 0x0000e200ff047b82 */ /* 0x000e220000000a00 */
[----:B------:R-:W1:Y:S07]  /*00c0*/  LDCU UR4, c[0x0][0x370] ;  /* 0x00006e00ff0477ac */ /* 0x000e6e0008000800 */
[----:B------:R-:W2:Y:S01]  /*00d0*/  LDC.64 R6, c[0x0][0x390] ;  /* 0x0000e400ff067b82 */ /* 0x000ea20000000a00 */
[----:B-1----:R-:W-:-:S07]  /*00e0*/  IMAD R3, R3, UR4, RZ ;  /* 0x0000000403037c24 */ /* 0x002fce000f8e02ff */
.L_x_4:
[----:B--2---:R-:W-:-:S04]  /*00f0*/  IMAD.WIDE R10, R0, 0x4, R6 ;  /* 0x00000004000a7825 */ /* 0x004fc800078e0206 */
[----:B01----:R-:W-:Y:S01]  /*0100*/  IMAD.WIDE R8, R0, 0x4, R4 ;  /* 0x0000000400087825 */ /* 0x003fe200078e0204 */
[----:B------:R-:W2:Y:S04]  /*0110*/  LDG.E R12, desc[UR6][R10.64+-0x4] ;  /* 0xfffffc060a0c7981 */ /* 0x000ea8000c1e1900 */
[----:B------:R-:W2:Y:S04]  /*0120*/  LDG.E R13, desc[UR6][R10.64] ;  /* 0x000000060a0d7981 */ /* 0x000ea8000c1e1900 */
[----:B------:R-:W3:Y:S01]  /*0130*/  LDG.E R14, desc[UR6][R8.64] ;  /* 0x00000006080e7981 */ /* 0x000ee2000c1e1900 */
[----:B------:R-:W-:-:S05]  /*0140*/  IMAD.IADD R0, R3, 0x1, R0 ;  /* 0x0000000103007824 */ /* 0x000fca00078e0200 */
        /* <DEDUP_REMOVED lines=8> */
.L_x_3:
[----:B------:R-:W-:Y:S05]  /*01d0*/  BSYNC.RECONVERGENT B0 ;  /* 0x0000000000007941 */ /* 0x000fea0003800200 */
.L_x_2:
[----:B------:R-:W-:-:S04]  /*01e0*/  ULEA.HI UR4, UR5, UR5, URZ, 0x1 ;  /* 0x0000000505047291 */ /* 0x000fc8000f8f08ff */
[----:B------:R-:W-:-:S06]  /*01f0*/  USHF.R.S32.HI UR4, URZ, 0x1, UR4 ;  /* 0x00000001ff047899 */ /* 0x000fcc0008011404 */
[----:B------:R-:W-:-:S13]  /*0200*/  ISETP.NE.AND P0, PT, R2, UR4, PT ;  /* 0x0000000402007c0c */ /* 0x000fda000bf05270 */
[----:B------:R-:W-:Y:S05]  /*0210*/  @P0 EXIT ;  /* 0x000000000000094d */ /* 0x000fea0003800000 */
[----:B------:R-:W0:Y:S01]  /*0220*/  LDCU UR4, c[0x0][0x380] ;  /* 0x00007000ff0477ac */ /* 0x000e220008000800 */
[----:B------:R-:W-:Y:S02]  /*0230*/  IMAD.MOV.U32 R4, RZ, RZ, 0x3daaaaab ;  /* 0x3daaaaabff047424 */ /* 0x000fe400078e00ff */
[----:B------:R-:W-:-:S04]  /*0240*/  IMAD.MOV.U32 R3, RZ, RZ, 0x41400000 ;  /* 0x41400000ff037424 */ /* 0x000fc800078e00ff */
[----:B------:R-:W-:-:S04]  /*0250*/  FFMA R3, R4, -R3, 1 ;  /* 0x3f80000004037423 */ /* 0x000fc80000000803 */
[----:B------:R-:W-:Y:S01]  /*0260*/  FFMA R3, R3, R4, 0.083333335816860198975 ;  /* 0x3daaaaab03037423 */ /* 0x000fe20000000004 */
[----:B0-----:R-:W-:-:S06]  /*0270*/  UIADD3 UR4, UPT, UPT, UR4, -0x28, URZ ;  /* 0xffffffd804047890 */ /* 0x001fcc000fffe0ff */
[----:B------:R-:W-:-:S04]  /*0280*/  I2FP.F32.S32 R0, UR4 ;  /* 0x0000000400007c45 */ /* 0x000fc80008201400 */
[----:B------:R-:W0:Y:S01]  /*0290*/  FCHK P0, R0, 12 ;  /* 0x4140000000007902 */ /* 0x000e220000000000 */
[----:B------:R-:W-:-:S04]  /*02a0*/  FFMA R4, R0, R3, RZ ;  /* 0x0000000300047223 */ /* 0x000fc800000000ff */
[----:B------:R-:W-:-:S04]  /*02b0*/  FFMA R5, R4, -12, R0 ;  /* 0xc140000004057823 */ /* 0x000fc80000000000 */
[----:B------:R-:W-:Y:S01]  /*02c0*/  FFMA R3, R3, R5, R4 ;  /* 0x0000000503037223 */ /* 0x000fe20000000004 */
[----:B0-----:R-:W-:Y:S06]  /*02d0*/  @!P0 BRA `(.L_x_5) ;  /* 0x0000000000088947 */ /* 0x001fec0003800000 */
[----:B------:R-:W-:-:S07]  /*02e0*/  MOV R4, 0x300 ;  /* 0x0000030000047802 */ /* 0x000fce0000000f00 */
[----:B-1----:R-:W-:Y:S05]  /*02f0*/  CALL.REL.NOINC `($__internal_0_$__cuda_sm3x_div_rn_noftz_f32_slowpath) ;  /* 0x00000004000c7944 */ /* 0x002fea0003c00000 */
.L_x_5:
[----:B------:R-:W0:Y:S01]  /*0300*/  F2F.F64.F32 R4, R3 ;  /* 0x0000000300047310 */ /* 0x000e220000201800 */
[----:B------:R-:W-:Y:S01]  /*0310*/  UMOV UR4, 0xfefa39ef ;  /* 0xfefa39ef00047882 */ /* 0x000fe20000000000 */
[----:B------:R-:W-:Y:S01]  /*0320*/  UMOV UR5, 0x3fe62e42 ;  /* 0x3fe62e4200057882 */ /* 0x000fe20000000000 */
[----:B0-----:R-:W-:-:S08]  /*0330*/  DMUL R6, R4, -0.5 ;  /* 0xbfe0000004067828 */ /* 0x001fd00000000000 */
[----:B------:R-:W-:Y:S01]  /*0340*/  DMUL R4, R4, R6 ;  /* 0x0000000604047228 */ /* 0x000fe20000000000 */
[----:B------:R-:W-:Y:S02]  /*0350*/  IMAD.MOV.U32 R6, RZ, RZ, 0x652b82fe ;  /* 0x652b82feff067424 */ /* 0x000fe400078e00ff */
[----:B------:R-:W-:-:S06]  /*0360*/  IMAD.MOV.U32 R7, RZ, RZ, 0x3ff71547 ;  /* 0x3ff71547ff077424 */ /* 0x000fcc00078e00ff */
[----:B------:R-:W-:Y:S01]  /*0370*/  DFMA R6, R4, R6, 6.75539944105574400000e+15 ;  /* 0x433800000406742b */ /* 0x000fe20000000006 */
[----:B------:R-:W-:-:S07]  /*0380*/  FSETP.GEU.AND P0, PT, |R5|, 4.1917929649353027344, PT ;  /* 0x4086232b0500780b */ /* 0x000fce0003f0e200 */
[----:B-1----:R-:W-:-:S08]  /*0390*/  DADD R8, R6, -6.75539944105574400000e+15 ;  /* 0xc338000006087429 */ /* 0x002fd00000000000 */
[----:B------:R-:W-:Y:S01]  /*03a0*/  DFMA R10, R8, -UR4, R4 ;  /* 0x80000004080a7c2b */ /* 0x000fe20008000004 */
[----:B------:R-:W-:Y:S01]  /*03b0*/  UMOV UR4, 0x3b39803f ;  /* 0x3b39803f00047882 */ /* 0x000fe20000000000 */
[----:B------:R-:W-:-:S06]  /*03c0*/  UMOV UR5, 0x3c7abc9e ;  /* 0x3c7abc9e00057882 */ /* 0x000fcc0000000000 */
[----:B------:R-:W-:Y:S01]  /*03d0*/  DFMA R8, R8, -UR4, R10 ;  /* 0x8000000408087c2b */ /* 0x000fe2000800000a */
[----:B------:R-:W-:Y:S01]  /*03e0*/  UMOV UR4, 0x69ce2bdf ;  /* 0x69ce2bdf00047882 */ /* 0x000fe20000000000 */
[----:B------:R-:W-:Y:S01]  /*03f0*/  IMAD.MOV.U32 R10, RZ, RZ, -0x35dec16 ;  /* 0xfca213eaff0a7424 */ /* 0x000fe200078e00ff */
[----:B------:R-:W-:Y:S01]  /*0400*/  UMOV UR5, 0x3e5ade15 ;  /* 0x3e5ade1500057882 */ /* 0x000fe20000000000 */
[----:B------:R-:W-:-:S06]  /*0410*/  IMAD.MOV.U32 R11, RZ, RZ, 0x3e928af3 ;  /* 0x3e928af3ff0b7424 */ /* 0x000fcc00078e00ff */
[----:B------:R-:W-:Y:S01]  /*0420*/  DFMA R10, R8, UR4, R10 ;  /* 0x00000004080a7c2b */ /* 0x000fe2000800000a */
[----:B------:R-:W-:Y:S01]  /*0430*/  UMOV UR4, 0x62401315 ;  /* 0x6240131500047882 */ /* 0x000fe20000000000 */
[----:B------:R-:W-:-:S06]  /*0440*/  UMOV UR5, 0x3ec71dee ;  /* 0x3ec71dee00057882 */ /* 0x000fcc0000000000 */
[----:B------:R-:W-:Y:S01]  /*0450*/  DFMA R10, R8, R10, UR4 ;  /* 0x00000004080a7e2b */ /* 0x000fe2000800000a */
        /* <DEDUP_REMOVED lines=20> */
[----:B------:R-:W-:-:S08]  /*05a0*/  DFMA R10, R8, R10, UR4 ;  /* 0x00000004080a7e2b */ /* 0x000fd0000800000a */
[C---:B------:R-:W-:Y:S02]  /*05b0*/  DFMA R12, R8.reuse, R10, 1 ;  /* 0x3ff00000080c742b */ /* 0x040fe4000000000a */
[----:B------:R-:W0:Y:S06]  /*05c0*/  LDC.64 R10, c[0x0][0x388] ;  /* 0x0000e200ff0a7b82 */ /* 0x000e2c0000000a00 */
[----:B------:R-:W-:-:S10]  /*05d0*/  DFMA R12, R8, R12, 1 ;  /* 0x3ff00000080c742b */ /* 0x000fd4000000000c */
[----:B------:R-:W-:Y:S01]  /*05e0*/  IMAD R9, R6, 0x100000, R13 ;  /* 0x0010000006097824 */ /* 0x000fe200078e020d */
[----:B------:R-:W-:Y:S01]  /*05f0*/  MOV R8, R12 ;  /* 0x0000000c00087202 */ /* 0x000fe20000000f00 */
[----:B------:R-:W-:Y:S06]  /*0600*/  @!P0 BRA `(.L_x_6) ;  /* 0x0000000000388947 */ /* 0x000fec0003800000 */
[----:B------:R-:W-:Y:S01]  /*0610*/  FSETP.GEU.AND P1, PT, |R5|, 4.2275390625, PT ;  /* 0x408748000500780b */ /* 0x000fe20003f2e200 */
[C---:B------:R-:W-:Y:S02]  /*0620*/  DADD R8, R4.reuse, +INF ;  /* 0x7ff0000004087429 */ /* 0x040fe40000000000 */
[----:B------:R-:W-:-:S08]  /*0630*/  DSETP.GEU.AND P0, PT, R4, RZ, PT ;  /* 0x000000ff0400722a */ /* 0x000fd00003f0e000 */
[----:B------:R-:W-:Y:S02]  /*0640*/  FSEL R8, R8, RZ, P0 ;  /* 0x000000ff08087208 */ /* 0x000fe40000000000 */
[----:B------:R-:W-:Y:S01]  /*0650*/  FSEL R9, R9, RZ, P0 ;  /* 0x000000ff09097208 */ /* 0x000fe20000000000 */
[----:B------:R-:W-:Y:S06]  /*0660*/  @P1 BRA `(.L_x_6) ;  /* 0x0000000000201947 */ /* 0x000fec0003800000 */
[----:B------:R-:W-:Y:S01]  /*0670*/  LEA.HI R0, R6, R6, RZ, 0x1 ;  /* 0x0000000606007211 */ /* 0x000fe200078f08ff */
[----:B------:R-:W-:-:S03]  /*0680*/  IMAD.MOV.U32 R8, RZ, RZ, R12 ;  /* 0x000000ffff087224 */ /* 0x000fc600078e000c */
[----:B------:R-:W-:-:S05]  /*0690*/  SHF.R.S32.HI R9, RZ, 0x1, R0 ;  /* 0x00000001ff097819 */ /* 0x000fca0000011400 */
[----:B------:R-:W-:Y:S02]  /*06a0*/  IMAD.IADD R4, R6, 0x1, -R9 ;  /* 0x0000000106047824 */ /* 0x000fe400078e0a09 */
[----:B------:R-:W-:-:S03]  /*06b0*/  IMAD R9, R9, 0x100000, R13 ;  /* 0x0010000009097824 */ /* 0x000fc600078e020d */
[----:B------:R-:W-:Y:S01]  /*06c0*/  LEA R5, R4, 0x3ff00000, 0x14 ;  /* 0x3ff0000004057811 */ /* 0x000fe200078ea0ff */
[----:B------:R-:W-:-:S06]  /*06d0*/  IMAD.MOV.U32 R4, RZ, RZ, RZ ;  /* 0x000000ffff047224 */ /* 0x000fcc00078e00ff */
[----:B------:R-:W-:-:S11]  /*06e0*/  DMUL R8, R8, R4 ;  /* 0x0000000408087228 */ /* 0x000fd60000000000 */
.L_x_6:
[----:B------:R-:W1:Y:S01]  /*06f0*/  F2F.F32.F64 R9, R8 ;  /* 0x0000000800097310 */ /* 0x000e620000301000 */
[----:B0-----:R-:W-:-:S05]  /*0700*/  IMAD.WIDE R10, R2, 0x4, R10 ;  /* 0x00000004020a7825 */ /* 0x001fca00078e020a */
[----:B-1----:R-:W-:Y:S01]  /*0710*/  STG.E desc[UR6][R10.64], R9 ;  /* 0x000000090a007986 */ /* 0x002fe2000c101906 */
[----:B------:R-:W-:Y:S05]  /*0720*/  EXIT ;  /* 0x000000000000794d */ /* 0x000fea0003800000 */
        .weak           $__internal_0_$__cuda_sm3x_div_rn_noftz_f32_slowpath
        .type           $__internal_0_$__cuda_sm3x_div_rn_noftz_f32_slowpath,@function
        .size           $__internal_0_$__cuda_sm3x_div_rn_noftz_f32_slowpath,(.L_x_16 - $__internal_0_$__cuda_sm3x_div_rn_noftz_f32_slowpath)
$__internal_0_$__cuda_sm3x_div_rn_noftz_f32_slowpath:
[--C-:B------:R-:W-:Y:S01]  /*0730*/  SHF.R.U32.HI R3, RZ, 0x17, R0.reuse ;  /* 0x00000017ff037819 */ /* 0x100fe20000011600 */
[----:B------:R-:W-:-:S03]  /*0740*/  IMAD.MOV.U32 R5, RZ, RZ, R0 ;  /* 0x000000ffff057224 */ /* 0x000fc600078e0000 */
[----:B------:R-:W-:-:S05]  /*0750*/  LOP3.LUT R3, R3, 0xff, RZ, 0xc0, !PT ;  /* 0x000000ff03037812 */ /* 0x000fca00078ec0ff */
[----:B------:R-:W-:-:S05]  /*0760*/  VIADD R7, R3, 0xffffffff ;  /* 0xffffffff03077836 */ /* 0x000fca0000000000 */
[----:B------:R-:W-:-:S13]  /*0770*/  ISETP.GT.U32.OR P0, PT, R7, 0xfd, !PT ;  /* 0x000000fd0700780c */ /* 0x000fda0007f04470 */
[----:B------:R-:W-:Y:S01]  /*0780*/  @!P0 MOV R6, RZ ;  /* 0x000000ff00068202 */ /* 0x000fe20000000f00 */
[----:B------:R-:W-:Y:S06]  /*0790*/  @!P0 BRA `(.L_x_7) ;  /* 0x00000000003c8947 */ /* 0x000fec0003800000 */
[----:B------:R-:W-:-:S13]  /*07a0*/  FSETP.GTU.FTZ.AND P0, PT, |R0|, +INF , PT ;  /* 0x7f8000000000780b */ /* 0x000fda0003f1c200 */
[----:B------:R-:W-:Y:S05]  /*07b0*/  @P0 BRA `(.L_x_8) ;  /* 0x0000000400280947 */ /* 0x000fea0003800000 */
[----:B------:R-:W-:-:S05]  /*07c0*/  IMAD.MOV.U32 R6, RZ, RZ, 0x41400000 ;  /* 0x41400000ff067424 */ /* 0x000fca00078e00ff */
[----:B------:R-:W-:-:S13]  /*07d0*/  LOP3.LUT P0, RZ, R6, 0x7fffffff, R5, 0xc8, !PT ;  /* 0x7fffffff06ff7812 */ /* 0x000fda000780c805 */
[----:B------:R-:W-:Y:S05]  /*07e0*/  @!P0 BRA `(.L_x_9) ;  /* 0x0000000400148947 */ /* 0x000fea0003800000 */
[----:B------:R-:W-:-:S13]  /*07f0*/  LOP3.LUT P0, RZ, R5, 0x7fffffff, RZ, 0xc0, !PT ;  /* 0x7fffffff05ff7812 */ /* 0x000fda000780c0ff */
[----:B------:R-:W-:Y:S05]  /*0800*/  @!P0 BRA `(.L_x_10) ;  /* 0x0000000400048947 */ /* 0x000fea0003800000 */
[----:B------:R-:W-:Y:S02]  /*0810*/  FSETP.NEU.FTZ.AND P0, PT, |R0|, +INF , PT ;  /* 0x7f8000000000780b */ /* 0x000fe40003f1d200 */
[----:B------:R-:W-:-:S04]  /*0820*/  LOP3.LUT P1, RZ, R6, 0x7fffffff, RZ, 0xc0, !PT ;  /* 0x7fffffff06ff7812 */ /* 0x000fc8000782c0ff */
[----:B------:R-:W-:-:S13]  /*0830*/  PLOP3.LUT P0, PT, P0, P1, PT, 0x2f, 0xf2 ;  /* 0x0000000000f2781c */ /* 0x000fda0000702577 */
[----:B------:R-:W-:Y:S05]  /*0840*/  @P0 BRA `(.L_x_11) ;  /* 0x0000000000e80947 */ /* 0x000fea0003800000 */
[----:B------:R-:W-:-:S13]  /*0850*/  ISETP.GE.AND P0, PT, R7, RZ, PT ;  /* 0x000000ff0700720c */ /* 0x000fda0003f06270 */
[----:B------:R-:W-:Y:S02]  /*0860*/  @P0 IMAD.MOV.U32 R6, RZ, RZ, RZ ;  /* 0x000000ffff060224 */ /* 0x000fe400078e00ff */
[----:B------:R-:W-:Y:S01]  /*0870*/  @!P0 FFMA R5, R0, 1.84467440737095516160e+19, RZ ;  /* 0x5f80000000058823 */ /* 0x000fe200000000ff */
[----:B------:R-:W-:-:S07]  /*0880*/  @!P0 IMAD.MOV.U32 R6, RZ, RZ, -0x40 ;  /* 0xffffffc0ff068424 */ /* 0x000fce00078e00ff */
.L_x_7:
[----:B------:R-:W-:Y:S01]  /*0890*/  UMOV UR4, 0x41400000 ;  /* 0x4140000000047882 */ /* 0x000fe20000000000 */
[----:B------:R-:W-:Y:S01]  /*08a0*/  VIADD R3, R3, 0xffffff81 ;  /* 0xffffff8103037836 */ /* 0x000fe20000000000 */
[----:B------:R-:W-:-:S03]  /*08b0*/  UIADD3 UR4, UPT, UPT, UR4, -0x1800000, URZ ;  /* 0xfe80000004047890 */ /* 0x000fc6000fffe0ff */
[----:B------:R-:W-:Y:S01]  /*08c0*/  IMAD R0, R3, -0x800000, R5 ;  /* 0xff80000003007824 */ /* 0x000fe200078e0205 */
[----:B------:R-:W-:Y:S02]  /*08d0*/  IADD3 R6, PT, PT, R6, -0x3, R3 ;  /* 0xfffffffd06067810 */ /* 0x000fe40007ffe003 */
[----:B------:R-:W-:-:S03]  /*08e0*/  FADD.FTZ R9, -RZ, -UR4 ;  /* 0x80000004ff097e21 */ /* 0x000fc60008010100 */
[----:B------:R-:W0:Y:S02]  /*08f0*/  MUFU.RCP R7, UR4 ;  /* 0x0000000400077d08 */ /* 0x000e240008001000 */
[----:B0-----:R-:W-:-:S04]  /*0900*/  FFMA R8, R7, R9, 1 ;  /* 0x3f80000007087423 */ /* 0x001fc80000000009 */
[----:B------:R-:W-:-:S04]  /*0910*/  FFMA R7, R7, R8, R7 ;  /* 0x0000000807077223 */ /* 0x000fc80000000007 */
[----:B------:R-:W-:-:S04]  /*0920*/  FFMA R8, R0, R7, RZ ;  /* 0x0000000700087223 */ /* 0x000fc800000000ff */
[----:B------:R-:W-:-:S04]  /*0930*/  FFMA R5, R9, R8, R0 ;  /* 0x0000000809057223 */ /* 0x000fc80000000000 */
[----:B------:R-:W-:-:S04]  /*0940*/  FFMA R8, R7, R5, R8 ;  /* 0x0000000507087223 */ /* 0x000fc80000000008 */
[----:B------:R-:W-:-:S04]  /*0950*/  FFMA R9, R9, R8, R0 ;  /* 0x0000000809097223 */ /* 0x000fc80000000000 */
[----:B------:R-:W-:-:S05]  /*0960*/  FFMA R5, R7, R9, R8 ;  /* 0x0000000907057223 */ /* 0x000fca0000000008 */
[----:B------:R-:W-:-:S04]  /*0970*/  SHF.R.U32.HI R0, RZ, 0x17, R5 ;  /* 0x00000017ff007819 */ /* 0x000fc80000011605 */
[----:B------:R-:W-:-:S05]  /*0980*/  LOP3.LUT R0, R0, 0xff, RZ, 0xc0, !PT ;  /* 0x000000ff00007812 */ /* 0x000fca00078ec0ff */
[----:B------:R-:W-:-:S04]  /*0990*/  IMAD.IADD R10, R0, 0x1, R6 ;  /* 0x00000001000a7824 */ /* 0x000fc800078e0206 */
[----:B------:R-:W-:-:S05]  /*09a0*/  VIADD R0, R10, 0xffffffff ;  /* 0xffffffff0a007836 */ /* 0x000fca0000000000 */
[----:B------:R-:W-:-:S13]  /*09b0*/  ISETP.GE.U32.AND P0, PT, R0, 0xfe, PT ;  /* 0x000000fe0000780c */ /* 0x000fda0003f06070 */
[----:B------:R-:W-:Y:S05]  /*09c0*/  @!P0 BRA `(.L_x_12) ;  /* 0x0000000000808947 */ /* 0x000fea0003800000 */
[----:B------:R-:W-:-:S13]  /*09d0*/  ISETP.GT.AND P0, PT, R10, 0xfe, PT ;  /* 0x000000fe0a00780c */ /* 0x000fda0003f04270 */
[----:B------:R-:W-:Y:S05]  /*09e0*/  @P0 BRA `(.L_x_13) ;  /* 0x00000000006c0947 */ /* 0x000fea0003800000 */
[----:B------:R-:W-:-:S13]  /*09f0*/  ISETP.GE.AND P0, PT, R10, 0x1, PT ;  /* 0x000000010a00780c */ /* 0x000fda0003f06270 */
[----:B------:R-:W-:Y:S05]  /*0a00*/  @P0 BRA `(.L_x_14) ;  /* 0x0000000000980947 */ /* 0x000fea0003800000 */
[----:B------:R-:W-:Y:S02]  /*0a10*/  ISETP.GE.AND P0, PT, R10, -0x18, PT ;  /* 0xffffffe80a00780c */ /* 0x000fe40003f06270 */
[----:B------:R-:W-:-:S11]  /*0a20*/  LOP3.LUT R5, R5, 0x80000000, RZ, 0xc0, !PT ;  /* 0x8000000005057812 */ /* 0x000fd600078ec0ff */
[----:B------:R-:W-:Y:S05]  /*0a30*/  @!P0 BRA `(.L_x_14) ;  /* 0x00000000008c8947 */ /* 0x000fea0003800000 */
[CCC-:B------:R-:W-:Y:S01]  /*0a40*/  FFMA.RZ R0, R7.reuse, R9.reuse, R8.reuse ;  /* 0x0000000907007223 */ /* 0x1c0fe2000000c008 */
[C---:B------:R-:W-:Y:S02]  /*0a50*/  IADD3 R6, PT, PT, R10.reuse, 0x20, RZ ;  /* 0x000000200a067810 */ /* 0x040fe40007ffe0ff */
[----:B------:R-:W-:Y:S02]  /*0a60*/  ISETP.NE.AND P2, PT, R10, RZ, PT ;  /* 0x000000ff0a00720c */ /* 0x000fe40003f45270 */
[----:B------:R-:W-:Y:S01]  /*0a70*/  LOP3.LUT R3, R0, 0x7fffff, RZ, 0xc0, !PT ;  /* 0x007fffff00037812 */ /* 0x000fe200078ec0ff */
[CCC-:B------:R-:W-:Y:S01]  /*0a80*/  FFMA.RP R0, R7.reuse, R9.reuse, R8.reuse ;  /* 0x0000000907007223 */ /* 0x1c0fe20000008008 */
[----:B------:R-:W-:Y:S01]  /*0a90*/  FFMA.RM R7, R7, R9, R8 ;  /* 0x0000000907077223 */ /* 0x000fe20000004008 */
[----:B------:R-:W-:Y:S01]  /*0aa0*/  IMAD.MOV R8, RZ, RZ, -R10 ;  /* 0x000000ffff087224 */ /* 0x000fe200078e0a0a */
[----:B------:R-:W-:Y:S02]  /*0ab0*/  LOP3.LUT R3, R3, 0x800000, RZ, 0xfc, !PT ;  /* 0x0080000003037812 */ /* 0x000fe400078efcff */
[----:B------:R-:W-:-:S02]  /*0ac0*/  ISETP.NE.AND P1, PT, R10, RZ, PT ;  /* 0x000000ff0a00720c */ /* 0x000fc40003f25270 */
[----:B------:R-:W-:Y:S02]  /*0ad0*/  SHF.L.U32 R6, R3, R6, RZ ;  /* 0x0000000603067219 */ /* 0x000fe400000006ff */
[----:B------:R-:W-:Y:S02]  /*0ae0*/  FSETP.NEU.FTZ.AND P0, PT, R0, R7, PT ;  /* 0x000000070000720b */ /* 0x000fe40003f1d000 */
[----:B------:R-:W-:Y:S02]  /*0af0*/  SEL R0, R8, RZ, P2 ;  /* 0x000000ff08007207 */ /* 0x000fe40001000000 */
[----:B------:R-:W-:Y:S02]  /*0b00*/  ISETP.NE.AND P1, PT, R6, RZ, P1 ;  /* 0x000000ff0600720c */ /* 0x000fe40000f25270 */
[----:B------:R-:W-:Y:S02]  /*0b10*/  SHF.R.U32.HI R0, RZ, R0, R3 ;  /* 0x00000000ff007219 */ /* 0x000fe40000011603 */
[----:B------:R-:W-:-:S02]  /*0b20*/  PLOP3.LUT P0, PT, P0, P1, PT, 0xf8, 0x8f ;  /* 0x00000000008f781c */ /* 0x000fc40000703f70 */
[----:B------:R-:W-:Y:S02]  /*0b30*/  SHF.R.U32.HI R6, RZ, 0x1, R0 ;  /* 0x00000001ff067819 */ /* 0x000fe40000011600 */
[----:B------:R-:W-:-:S04]  /*0b40*/  SEL R3, RZ, 0x1, !P0 ;  /* 0x00000001ff037807 */ /* 0x000fc80004000000 */
[----:B------:R-:W-:-:S04]  /*0b50*/  LOP3.LUT R3, R3, 0x1, R6, 0xf8, !PT ;  /* 0x0000000103037812 */ /* 0x000fc800078ef806 */
[----:B------:R-:W-:-:S05]  /*0b60*/  LOP3.LUT R3, R3, R0, RZ, 0xc0, !PT ;  /* 0x0000000003037212 */ /* 0x000fca00078ec0ff */
[----:B------:R-:W-:-:S05]  /*0b70*/  IMAD.IADD R6, R6, 0x1, R3 ;  /* 0x0000000106067824 */ /* 0x000fca00078e0203 */
[----:B------:R-:W-:Y:S01]  /*0b80*/  LOP3.LUT R5, R6, R5, RZ, 0xfc, !PT ;  /* 0x0000000506057212 */ /* 0x000fe200078efcff */
[----:B------:R-:W-:Y:S06]  /*0b90*/  BRA `(.L_x_14) ;  /* 0x0000000000347947 */ /* 0x000fec0003800000 */
.L_x_13:
[----:B------:R-:W-:-:S04]  /*0ba0*/  LOP3.LUT R5, R5, 0x80000000, RZ, 0xc0, !PT ;  /* 0x8000000005057812 */ /* 0x000fc800078ec0ff */
[----:B------:R-:W-:Y:S01]  /*0bb0*/  LOP3.LUT R5, R5, 0x7f800000, RZ, 0xfc, !PT ;  /* 0x7f80000005057812 */ /* 0x000fe200078efcff */
[----:B------:R-:W-:Y:S06]  /*0bc0*/  BRA `(.L_x_14) ;  /* 0x0000000000287947 */ /* 0x000fec0003800000 */
.L_x_12:
[----:B------:R-:W-:Y:S01]  /*0bd0*/  IMAD R5, R6, 0x800000, R5 ;  /* 0x0080000006057824 */ /* 0x000fe200078e0205 */
[----:B------:R-:W-:Y:S06]  /*0be0*/  BRA `(.L_x_14) ;  /* 0x0000000000207947 */ /* 0x000fec0003800000 */
.L_x_11:
[----:B------:R-:W-:-:S04]  /*0bf0*/  LOP3.LUT R5, R6, 0x80000000, R5, 0x48, !PT ;  /* 0x8000000006057812 */ /* 0x000fc800078e4805 */
[----:B------:R-:W-:Y:S01]  /*0c00*/  LOP3.LUT R5, R5, 0x7f800000, RZ, 0xfc, !PT ;  /* 0x7f80000005057812 */ /* 0x000fe200078efcff */
[----:B------:R-:W-:Y:S06]  /*0c10*/  BRA `(.L_x_14) ;  /* 0x0000000000147947 */ /* 0x000fec0003800000 */
.L_x_10:
[----:B------:R-:W-:Y:S01]  /*0c20*/  LOP3.LUT R5, R6, 0x80000000, R5, 0x48, !PT ;  /* 0x8000000006057812 */ /* 0x000fe200078e4805 */
[----:B------:R-:W-:Y:S06]  /*0c30*/  BRA `(.L_x_14) ;  /* 0x00000000000c7947 */ /* 0x000fec0003800000 */
.L_x_9:
[----:B------:R-:W0:Y:S01]  /*0c40*/  MUFU.RSQ R5, -QNAN ;  /* 0xffc0000000057908 */ /* 0x000e220000001400 */
[----:B------:R-:W-:Y:S05]  /*0c50*/  BRA `(.L_x_14) ;  /* 0x0000000000047947 */ /* 0x000fea0003800000 */
.L_x_8:
[----:B------:R-:W-:-:S07]  /*0c60*/  FADD.FTZ R5, R0, 12 ;  /* 0x4140000000057421 */ /* 0x000fce0000010000 */
.L_x_14:
[----:B0-----:R-:W-:Y:S02]  /*0c70*/  IMAD.MOV.U32 R3, RZ, RZ, R5 ;  /* 0x000000ffff037224 */ /* 0x001fe400078e0005 */
[----:B------:R-:W-:-:S04]  /*0c80*/  IMAD.MOV.U32 R5, RZ, RZ, 0x0 ;  /* 0x00000000ff057424 */ /* 0x000fc800078e00ff */
[----:B------:R-:W-:Y:S05]  /*0c90*/  RET.REL.NODEC R4 `(_Z7exfieldiiPfS_) ;  /* 0xfffffff004d87950 */ /* 0x000fea0003c3ffff */
.L_x_15:
        /* <DEDUP_REMOVED lines=14> */
.L_x_16:


//--------------------- .nv.shared.reserved.0     --------------------------
	.section	.nv.shared.reserved.0,"aw",@nobits
	.weak		__nv_reservedSMEM_offset_0_alias
	.size		__nv_reservedSMEM_offset_0_alias, 0, 64
	.other		__nv_reservedSMEM_offset_0_alias,@"STO_CUDA_RESERVED_SHARED STV_DEFAULT"
__nv_reservedSMEM_offset_0_alias:
	.zero		0
	.zero		64


//--------------------- .nv.constant0._Z7hyfieldiPfS_ --------------------------
	.section	.nv.constant0._Z7hyfieldiPfS_,"a",@progbits
	.sectionflags	@""
	.align	4
.nv.constant0._Z7hyfieldiPfS_:
	.zero		920


//--------------------- .nv.constant0._Z7exfieldiiPfS_ --------------------------
	.section	.nv.constant0._Z7exfieldiiPfS_,"a",@progbits
	.sectionflags	@""
	.align	4
.nv.constant0._Z7exfieldiiPfS_:
	.zero		920


//--------------------- SYMBOLS --------------------------

	.type		.nv.reservedSmem.offset0,@object
	.size		.nv.reservedSmem.offset0,0x4
